//
// Generated by NVIDIA NVVM Compiler
//
// Compiler Build ID: CL-36424714
// Cuda compilation tools, release 13.0, V13.0.88
// Based on NVVM 20.0.0
//

.version 9.0
.target sm_100
.address_size 64

	// .globl	_Z23binomial_options_kernelPKfS0_S0_S0_S0_PfS1_
// _ZZ23binomial_options_kernelPKfS0_S0_S0_S0_PfS1_E6call_a has been demoted
// _ZZ23binomial_options_kernelPKfS0_S0_S0_S0_PfS1_E6call_b has been demoted

.visible .entry _Z23binomial_options_kernelPKfS0_S0_S0_S0_PfS1_(
	.param .u64 .ptr .align 1 _Z23binomial_options_kernelPKfS0_S0_S0_S0_PfS1__param_0,
	.param .u64 .ptr .align 1 _Z23binomial_options_kernelPKfS0_S0_S0_S0_PfS1__param_1,
	.param .u64 .ptr .align 1 _Z23binomial_options_kernelPKfS0_S0_S0_S0_PfS1__param_2,
	.param .u64 .ptr .align 1 _Z23binomial_options_kernelPKfS0_S0_S0_S0_PfS1__param_3,
	.param .u64 .ptr .align 1 _Z23binomial_options_kernelPKfS0_S0_S0_S0_PfS1__param_4,
	.param .u64 .ptr .align 1 _Z23binomial_options_kernelPKfS0_S0_S0_S0_PfS1__param_5,
	.param .u64 .ptr .align 1 _Z23binomial_options_kernelPKfS0_S0_S0_S0_PfS1__param_6
)
{
	.reg .pred 	%p<7>;
	.reg .b32 	%r<34>;
	.reg .b32 	%f<216>;
	.reg .b64 	%rd<28>;
	// demoted variable
	.shared .align 4 .b8 _ZZ23binomial_options_kernelPKfS0_S0_S0_S0_PfS1_E6call_a[1028];
	// demoted variable
	.shared .align 4 .b8 _ZZ23binomial_options_kernelPKfS0_S0_S0_S0_PfS1_E6call_b[1028];
	ld.param.u64 	%rd11, [_Z23binomial_options_kernelPKfS0_S0_S0_S0_PfS1__param_0];
	ld.param.u64 	%rd12, [_Z23binomial_options_kernelPKfS0_S0_S0_S0_PfS1__param_1];
	ld.param.u64 	%rd13, [_Z23binomial_options_kernelPKfS0_S0_S0_S0_PfS1__param_2];
	ld.param.u64 	%rd8, [_Z23binomial_options_kernelPKfS0_S0_S0_S0_PfS1__param_3];
	ld.param.u64 	%rd9, [_Z23binomial_options_kernelPKfS0_S0_S0_S0_PfS1__param_4];
	ld.param.u64 	%rd10, [_Z23binomial_options_kernelPKfS0_S0_S0_S0_PfS1__param_5];
	ld.param.u64 	%rd14, [_Z23binomial_options_kernelPKfS0_S0_S0_S0_PfS1__param_6];
	cvta.to.global.u64 	%rd15, %rd13;
	cvta.to.global.u64 	%rd16, %rd12;
	cvta.to.global.u64 	%rd17, %rd11;
	cvta.to.global.u64 	%rd1, %rd14;
	mov.u32 	%r1, %ctaid.x;
	mov.u32 	%r2, %tid.x;
	mul.lo.s32 	%r3, %r1, 2064;
	mul.wide.u32 	%rd18, %r1, 4;
	add.s64 	%rd2, %rd17, %rd18;
	add.s64 	%rd3, %rd16, %rd18;
	add.s64 	%rd4, %rd15, %rd18;
	mov.u32 	%r29, %r2;
$L__BB0_1:
	add.s32 	%r19, %r29, %r3;
	ld.global.f32 	%f1, [%rd2];
	ld.global.f32 	%f2, [%rd3];
	ld.global.f32 	%f3, [%rd4];
	shl.b32 	%r20, %r29, 1;
	add.s32 	%r21, %r20, -2048;
	cvt.rn.f32.s32 	%f4, %r21;
	mul.f32 	%f5, %f3, %f4;
	fma.rn.f32 	%f6, %f5, 0f3BBB989D, 0f3F000000;
	cvt.sat.f32.f32 	%f7, %f6;
	mov.f32 	%f8, 0f4B400001;
	mov.f32 	%f9, 0f437C0000;
	fma.rm.f32 	%f10, %f7, %f9, %f8;
	add.f32 	%f11, %f10, 0fCB40007F;
	neg.f32 	%f12, %f11;
	fma.rn.f32 	%f13, %f5, 0f3FB8AA3B, %f12;
	fma.rn.f32 	%f14, %f5, 0f32A57060, %f13;
	mov.b32 	%r22, %f10;
	shl.b32 	%r23, %r22, 23;
	mov.b32 	%f15, %r23;
	ex2.approx.ftz.f32 	%f16, %f14;
	mul.f32 	%f17, %f16, %f15;
	mul.f32 	%f18, %f1, %f17;
	sub.f32 	%f19, %f18, %f2;
	max.f32 	%f20, %f19, 0f00000000;
	mul.wide.u32 	%rd19, %r19, 4;
	add.s64 	%rd20, %rd1, %rd19;
	st.global.f32 	[%rd20], %f20;
	add.s32 	%r5, %r29, 256;
	setp.lt.u32 	%p1, %r29, 1793;
	mov.u32 	%r29, %r5;
	@%p1 bra 	$L__BB0_1;
	shl.b32 	%r25, %r2, 2;
	mov.u32 	%r26, _ZZ23binomial_options_kernelPKfS0_S0_S0_S0_PfS1_E6call_a;
	add.s32 	%r6, %r26, %r25;
	cvta.to.global.u64 	%rd21, %rd8;
	add.s64 	%rd5, %rd21, %rd18;
	cvta.to.global.u64 	%rd23, %rd9;
	add.s64 	%rd6, %rd23, %rd18;
	mov.u32 	%r27, _ZZ23binomial_options_kernelPKfS0_S0_S0_S0_PfS1_E6call_b;
	add.s32 	%r7, %r27, %r25;
	add.s32 	%r8, %r2, 32;
	add.s32 	%r9, %r2, %r3;
	mov.b32 	%r30, 2048;
$L__BB0_3:
	mov.b32 	%r33, 0;
	mov.u32 	%r31, %r9;
	mov.u32 	%r32, %r30;
$L__BB0_4:
	min.s32 	%r14, %r32, 255;
	bar.sync 	0;
	setp.gt.s32 	%p2, %r2, %r14;
	mul.wide.u32 	%rd24, %r31, 4;
	add.s64 	%rd7, %rd1, %rd24;
	@%p2 bra 	$L__BB0_6;
	ld.global.f32 	%f21, [%rd7];
	st.shared.f32 	[%r6], %f21;
$L__BB0_6:
	bar.sync 	0;
	ld.global.f32 	%f22, [%rd5];
	ld.shared.f32 	%f23, [%r6+4];
	ld.global.f32 	%f24, [%rd6];
	ld.shared.f32 	%f25, [%r6];
	mul.f32 	%f26, %f24, %f25;
	fma.rn.f32 	%f27, %f22, %f23, %f26;
	st.shared.f32 	[%r7], %f27;
	bar.sync 	0;
	ld.global.f32 	%f28, [%rd5];
	ld.shared.f32 	%f29, [%r7+4];
	ld.global.f32 	%f30, [%rd6];
	ld.shared.f32 	%f31, [%r7];
	mul.f32 	%f32, %f30, %f31;
	fma.rn.f32 	%f33, %f28, %f29, %f32;
	st.shared.f32 	[%r6], %f33;
	bar.sync 	0;
	ld.global.f32 	%f34, [%rd5];
	ld.shared.f32 	%f35, [%r6+4];
	ld.global.f32 	%f36, [%rd6];
	ld.shared.f32 	%f37, [%r6];
	mul.f32 	%f38, %f36, %f37;
	fma.rn.f32 	%f39, %f34, %f35, %f38;
	st.shared.f32 	[%r7], %f39;
	bar.sync 	0;
	ld.global.f32 	%f40, [%rd5];
	ld.shared.f32 	%f41, [%r7+4];
	ld.global.f32 	%f42, [%rd6];
	ld.shared.f32 	%f43, [%r7];
	mul.f32 	%f44, %f42, %f43;
	fma.rn.f32 	%f45, %f40, %f41, %f44;
	st.shared.f32 	[%r6], %f45;
	bar.sync 	0;
	ld.global.f32 	%f46, [%rd5];
	ld.shared.f32 	%f47, [%r6+4];
	ld.global.f32 	%f48, [%rd6];
	ld.shared.f32 	%f49, [%r6];
	mul.f32 	%f50, %f48, %f49;
	fma.rn.f32 	%f51, %f46, %f47, %f50;
	st.shared.f32 	[%r7], %f51;
	bar.sync 	0;
	ld.global.f32 	%f52, [%rd5];
	ld.shared.f32 	%f53, [%r7+4];
	ld.global.f32 	%f54, [%rd6];
	ld.shared.f32 	%f55, [%r7];
	mul.f32 	%f56, %f54, %f55;
	fma.rn.f32 	%f57, %f52, %f53, %f56;
	st.shared.f32 	[%r6], %f57;
	bar.sync 	0;
	ld.global.f32 	%f58, [%rd5];
	ld.shared.f32 	%f59, [%r6+4];
	ld.global.f32 	%f60, [%rd6];
	ld.shared.f32 	%f61, [%r6];
	mul.f32 	%f62, %f60, %f61;
	fma.rn.f32 	%f63, %f58, %f59, %f62;
	st.shared.f32 	[%r7], %f63;
	bar.sync 	0;
	ld.global.f32 	%f64, [%rd5];
	ld.shared.f32 	%f65, [%r7+4];
	ld.global.f32 	%f66, [%rd6];
	ld.shared.f32 	%f67, [%r7];
	mul.f32 	%f68, %f66, %f67;
	fma.rn.f32 	%f69, %f64, %f65, %f68;
	st.shared.f32 	[%r6], %f69;
	bar.sync 	0;
	ld.global.f32 	%f70, [%rd5];
	ld.shared.f32 	%f71, [%r6+4];
	ld.global.f32 	%f72, [%rd6];
	ld.shared.f32 	%f73, [%r6];
	mul.f32 	%f74, %f72, %f73;
	fma.rn.f32 	%f75, %f70, %f71, %f74;
	st.shared.f32 	[%r7], %f75;
	bar.sync 	0;
	ld.global.f32 	%f76, [%rd5];
	ld.shared.f32 	%f77, [%r7+4];
	ld.global.f32 	%f78, [%rd6];
	ld.shared.f32 	%f79, [%r7];
	mul.f32 	%f80, %f78, %f79;
	fma.rn.f32 	%f81, %f76, %f77, %f80;
	st.shared.f32 	[%r6], %f81;
	bar.sync 	0;
	ld.global.f32 	%f82, [%rd5];
	ld.shared.f32 	%f83, [%r6+4];
	ld.global.f32 	%f84, [%rd6];
	ld.shared.f32 	%f85, [%r6];
	mul.f32 	%f86, %f84, %f85;
	fma.rn.f32 	%f87, %f82, %f83, %f86;
	st.shared.f32 	[%r7], %f87;
	bar.sync 	0;
	ld.global.f32 	%f88, [%rd5];
	ld.shared.f32 	%f89, [%r7+4];
	ld.global.f32 	%f90, [%rd6];
	ld.shared.f32 	%f91, [%r7];
	mul.f32 	%f92, %f90, %f91;
	fma.rn.f32 	%f93, %f88, %f89, %f92;
	st.shared.f32 	[%r6], %f93;
	bar.sync 	0;
	ld.global.f32 	%f94, [%rd5];
	ld.shared.f32 	%f95, [%r6+4];
	ld.global.f32 	%f96, [%rd6];
	ld.shared.f32 	%f97, [%r6];
	mul.f32 	%f98, %f96, %f97;
	fma.rn.f32 	%f99, %f94, %f95, %f98;
	st.shared.f32 	[%r7], %f99;
	bar.sync 	0;
	ld.global.f32 	%f100, [%rd5];
	ld.shared.f32 	%f101, [%r7+4];
	ld.global.f32 	%f102, [%rd6];
	ld.shared.f32 	%f103, [%r7];
	mul.f32 	%f104, %f102, %f103;
	fma.rn.f32 	%f105, %f100, %f101, %f104;
	st.shared.f32 	[%r6], %f105;
	bar.sync 	0;
	ld.global.f32 	%f106, [%rd5];
	ld.shared.f32 	%f107, [%r6+4];
	ld.global.f32 	%f108, [%rd6];
	ld.shared.f32 	%f109, [%r6];
	mul.f32 	%f110, %f108, %f109;
	fma.rn.f32 	%f111, %f106, %f107, %f110;
	st.shared.f32 	[%r7], %f111;
	bar.sync 	0;
	ld.global.f32 	%f112, [%rd5];
	ld.shared.f32 	%f113, [%r7+4];
	ld.global.f32 	%f114, [%rd6];
	ld.shared.f32 	%f115, [%r7];
	mul.f32 	%f116, %f114, %f115;
	fma.rn.f32 	%f117, %f112, %f113, %f116;
	st.shared.f32 	[%r6], %f117;
	bar.sync 	0;
	ld.global.f32 	%f118, [%rd5];
	ld.shared.f32 	%f119, [%r6+4];
	ld.global.f32 	%f120, [%rd6];
	ld.shared.f32 	%f121, [%r6];
	mul.f32 	%f122, %f120, %f121;
	fma.rn.f32 	%f123, %f118, %f119, %f122;
	st.shared.f32 	[%r7], %f123;
	bar.sync 	0;
	ld.global.f32 	%f124, [%rd5];
	ld.shared.f32 	%f125, [%r7+4];
	ld.global.f32 	%f126, [%rd6];
	ld.shared.f32 	%f127, [%r7];
	mul.f32 	%f128, %f126, %f127;
	fma.rn.f32 	%f129, %f124, %f125, %f128;
	st.shared.f32 	[%r6], %f129;
	bar.sync 	0;
	ld.global.f32 	%f130, [%rd5];
	ld.shared.f32 	%f131, [%r6+4];
	ld.global.f32 	%f132, [%rd6];
	ld.shared.f32 	%f133, [%r6];
	mul.f32 	%f134, %f132, %f133;
	fma.rn.f32 	%f135, %f130, %f131, %f134;
	st.shared.f32 	[%r7], %f135;
	bar.sync 	0;
	ld.global.f32 	%f136, [%rd5];
	ld.shared.f32 	%f137, [%r7+4];
	ld.global.f32 	%f138, [%rd6];
	ld.shared.f32 	%f139, [%r7];
	mul.f32 	%f140, %f138, %f139;
	fma.rn.f32 	%f141, %f136, %f137, %f140;
	st.shared.f32 	[%r6], %f141;
	bar.sync 	0;
	ld.global.f32 	%f142, [%rd5];
	ld.shared.f32 	%f143, [%r6+4];
	ld.global.f32 	%f144, [%rd6];
	ld.shared.f32 	%f145, [%r6];
	mul.f32 	%f146, %f144, %f145;
	fma.rn.f32 	%f147, %f142, %f143, %f146;
	st.shared.f32 	[%r7], %f147;
	bar.sync 	0;
	ld.global.f32 	%f148, [%rd5];
	ld.shared.f32 	%f149, [%r7+4];
	ld.global.f32 	%f150, [%rd6];
	ld.shared.f32 	%f151, [%r7];
	mul.f32 	%f152, %f150, %f151;
	fma.rn.f32 	%f153, %f148, %f149, %f152;
	st.shared.f32 	[%r6], %f153;
	bar.sync 	0;
	ld.global.f32 	%f154, [%rd5];
	ld.shared.f32 	%f155, [%r6+4];
	ld.global.f32 	%f156, [%rd6];
	ld.shared.f32 	%f157, [%r6];
	mul.f32 	%f158, %f156, %f157;
	fma.rn.f32 	%f159, %f154, %f155, %f158;
	st.shared.f32 	[%r7], %f159;
	bar.sync 	0;
	ld.global.f32 	%f160, [%rd5];
	ld.shared.f32 	%f161, [%r7+4];
	ld.global.f32 	%f162, [%rd6];
	ld.shared.f32 	%f163, [%r7];
	mul.f32 	%f164, %f162, %f163;
	fma.rn.f32 	%f165, %f160, %f161, %f164;
	st.shared.f32 	[%r6], %f165;
	bar.sync 	0;
	ld.global.f32 	%f166, [%rd5];
	ld.shared.f32 	%f167, [%r6+4];
	ld.global.f32 	%f168, [%rd6];
	ld.shared.f32 	%f169, [%r6];
	mul.f32 	%f170, %f168, %f169;
	fma.rn.f32 	%f171, %f166, %f167, %f170;
	st.shared.f32 	[%r7], %f171;
	bar.sync 	0;
	ld.global.f32 	%f172, [%rd5];
	ld.shared.f32 	%f173, [%r7+4];
	ld.global.f32 	%f174, [%rd6];
	ld.shared.f32 	%f175, [%r7];
	mul.f32 	%f176, %f174, %f175;
	fma.rn.f32 	%f177, %f172, %f173, %f176;
	st.shared.f32 	[%r6], %f177;
	bar.sync 	0;
	ld.global.f32 	%f178, [%rd5];
	ld.shared.f32 	%f179, [%r6+4];
	ld.global.f32 	%f180, [%rd6];
	ld.shared.f32 	%f181, [%r6];
	mul.f32 	%f182, %f180, %f181;
	fma.rn.f32 	%f183, %f178, %f179, %f182;
	st.shared.f32 	[%r7], %f183;
	bar.sync 	0;
	ld.global.f32 	%f184, [%rd5];
	ld.shared.f32 	%f185, [%r7+4];
	ld.global.f32 	%f186, [%rd6];
	ld.shared.f32 	%f187, [%r7];
	mul.f32 	%f188, %f186, %f187;
	fma.rn.f32 	%f189, %f184, %f185, %f188;
	st.shared.f32 	[%r6], %f189;
	bar.sync 	0;
	ld.global.f32 	%f190, [%rd5];
	ld.shared.f32 	%f191, [%r6+4];
	ld.global.f32 	%f192, [%rd6];
	ld.shared.f32 	%f193, [%r6];
	mul.f32 	%f194, %f192, %f193;
	fma.rn.f32 	%f195, %f190, %f191, %f194;
	st.shared.f32 	[%r7], %f195;
	bar.sync 	0;
	ld.global.f32 	%f196, [%rd5];
	ld.shared.f32 	%f197, [%r7+4];
	ld.global.f32 	%f198, [%rd6];
	ld.shared.f32 	%f199, [%r7];
	mul.f32 	%f200, %f198, %f199;
	fma.rn.f32 	%f201, %f196, %f197, %f200;
	st.shared.f32 	[%r6], %f201;
	bar.sync 	0;
	ld.global.f32 	%f202, [%rd5];
	ld.shared.f32 	%f203, [%r6+4];
	ld.global.f32 	%f204, [%rd6];
	ld.shared.f32 	%f205, [%r6];
	mul.f32 	%f206, %f204, %f205;
	fma.rn.f32 	%f207, %f202, %f203, %f206;
	st.shared.f32 	[%r7], %f207;
	bar.sync 	0;
	ld.global.f32 	%f208, [%rd5];
	ld.shared.f32 	%f209, [%r7+4];
	ld.global.f32 	%f210, [%rd6];
	ld.shared.f32 	%f211, [%r7];
	mul.f32 	%f212, %f210, %f211;
	fma.rn.f32 	%f213, %f208, %f209, %f212;
	st.shared.f32 	[%r6], %f213;
	bar.sync 	0;
	setp.lt.s32 	%p3, %r14, %r8;
	@%p3 bra 	$L__BB0_8;
	ld.shared.f32 	%f214, [%r6];
	st.global.f32 	[%rd7], %f214;
$L__BB0_8:
	add.s32 	%r33, %r33, 224;
	add.s32 	%r32, %r32, -224;
	add.s32 	%r31, %r31, 224;
	setp.lt.u32 	%p4, %r33, %r30;
	@%p4 bra 	$L__BB0_4;
	add.s32 	%r18, %r30, -32;
	setp.gt.u32 	%p5, %r30, 32;
	mov.u32 	%r30, %r18;
	@%p5 bra 	$L__BB0_3;
	setp.ne.s32 	%p6, %r2, 0;
	@%p6 bra 	$L__BB0_12;
	ld.shared.f32 	%f215, [_ZZ23binomial_options_kernelPKfS0_S0_S0_S0_PfS1_E6call_a];
	cvta.to.global.u64 	%rd25, %rd10;
	add.s64 	%rd27, %rd25, %rd18;
	st.global.f32 	[%rd27], %f215;
$L__BB0_12:
	ret;

}


// ===== COMPILED SASS (sm_100) =====

	.target	sm_100

	.elftype	@"ET_EXEC"


//--------------------- .note.nv.tkinfo           --------------------------
	.section	.note.nv.tkinfo,"",@"SHT_NOTE"
	.sectionflags	@"SHF_NOTE_NV_TKINFO"
	.tkinfo
        /*0018*/ 	.word	0x00000002
        /*0030*/ 	.string	""
        /*0030*/ 	.string	"ptxas"
        /*0030*/ 	.string	"Cuda compilation tools, release 13.0, V13.0.88"
        /*0030*/ 	.string	"Build cuda_13.0.r13.0/compiler.36424714_0"
        /*0030*/ 	.string	"-arch sm_100 -m 64 "



//--------------------- .note.nv.cuinfo           --------------------------
	.section	.note.nv.cuinfo,"",@"SHT_NOTE"
	.sectionflags	@"SHF_NOTE_NV_CUINFO"
        /*0018*/ 	.short	0x0002
        /*001a*/ 	.short	0x0064
        /*001c*/ 	.short	0x0082
	.zero		2


//--------------------- .nv.info                  --------------------------
	.section	.nv.info,"",@"SHT_CUDA_INFO"
	.align	4


	//----- nvinfo : EIATTR_REGCOUNT
	.align		4
        /*0000*/ 	.byte	0x04, 0x2f
        /*0002*/ 	.short	(.L_1 - .L_0)
	.align		4
.L_0:
        /*0004*/ 	.word	index@(_Z23binomial_options_kernelPKfS0_S0_S0_S0_PfS1_)
        /*0008*/ 	.word	0x00000017


	//----- nvinfo : EIATTR_FRAME_SIZE
	.align		4
.L_1:
        /*000c*/ 	.byte	0x04, 0x11
        /*000e*/ 	.short	(.L_3 - .L_2)
	.align		4
.L_2:
        /*0010*/ 	.word	index@(_Z23binomial_options_kernelPKfS0_S0_S0_S0_PfS1_)
        /*0014*/ 	.word	0x00000000


	//----- nvinfo : EIATTR_MIN_STACK_SIZE
	.align		4
.L_3:
        /*0018*/ 	.byte	0x04, 0x12
        /*001a*/ 	.short	(.L_5 - .L_4)
	.align		4
.L_4:
        /*001c*/ 	.word	index@(_Z23binomial_options_kernelPKfS0_S0_S0_S0_PfS1_)
        /*0020*/ 	.word	0x00000000
.L_5:


//--------------------- .nv.compat                --------------------------
	.section	.nv.compat,"",@"SHT_CUDA_COMPAT_INFO"
	.align	4
        /*0000*/ 	.byte	0x02, 0x09, 0x00, 0x00, 0x02, 0x02, 0x01, 0x00, 0x02, 0x05, 0x05, 0x00, 0x03, 0x07, 0x01, 0x01
        /*0010*/ 	.byte	0x02, 0x03, 0x00, 0x00, 0x02, 0x06, 0x01, 0x00, 0x04, 0x0b, 0x08, 0x00, 0x09, 0x00, 0x00, 0x00
        /*0020*/ 	.byte	0x00, 0x00, 0x00, 0x00


//--------------------- .nv.info._Z23binomial_options_kernelPKfS0_S0_S0_S0_PfS1_ --------------------------
	.section	.nv.info._Z23binomial_options_kernelPKfS0_S0_S0_S0_PfS1_,"",@"SHT_CUDA_INFO"
	.sectionflags	@""
	.align	4


	//----- nvinfo : EIATTR_CUDA_API_VERSION
	.align		4
        /*0000*/ 	.byte	0x04, 0x37
        /*0002*/ 	.short	(.L_7 - .L_6)
.L_6:
        /*0004*/ 	.word	0x00000082


	//----- nvinfo : EIATTR_KPARAM_INFO
	.align		4
.L_7:
        /*0008*/ 	.byte	0x04, 0x17
        /*000a*/ 	.short	(.L_9 - .L_8)
.L_8:
        /*000c*/ 	.word	0x00000000
        /*0010*/ 	.short	0x0006
        /*0012*/ 	.short	0x0030
        /*0014*/ 	.byte	0x00, 0xf5, 0x21, 0x00


	//----- nvinfo : EIATTR_KPARAM_INFO
	.align		4
.L_9:
        /*0018*/ 	.byte	0x04, 0x17
        /*001a*/ 	.short	(.L_11 - .L_10)
.L_10:
        /*001c*/ 	.word	0x00000000
        /*0020*/ 	.short	0x0005
        /*0022*/ 	.short	0x0028
        /*0024*/ 	.byte	0x00, 0xf5, 0x21, 0x00


	//----- nvinfo : EIATTR_KPARAM_INFO
	.align		4
.L_11:
        /*0028*/ 	.byte	0x04, 0x17
        /*002a*/ 	.short	(.L_13 - .L_12)
.L_12:
        /*002c*/ 	.word	0x00000000
        /*0030*/ 	.short	0x0004
        /*0032*/ 	.short	0x0020
        /*0034*/ 	.byte	0x00, 0xf5, 0x21, 0x00


	//----- nvinfo : EIATTR_KPARAM_INFO
	.align		4
.L_13:
        /*0038*/ 	.byte	0x04, 0x17
        /*003a*/ 	.short	(.L_15 - .L_14)
.L_14:
        /*003c*/ 	.word	0x00000000
        /*0040*/ 	.short	0x0003
        /*0042*/ 	.short	0x0018
        /*0044*/ 	.byte	0x00, 0xf5, 0x21, 0x00


	//----- nvinfo : EIATTR_KPARAM_INFO
	.align		4
.L_15:
        /*0048*/ 	.byte	0x04, 0x17
        /*004a*/ 	.short	(.L_17 - .L_16)
.L_16:
        /*004c*/ 	.word	0x00000000
        /*0050*/ 	.short	0x0002
        /*0052*/ 	.short	0x0010
        /*0054*/ 	.byte	0x00, 0xf5, 0x21, 0x00


	//----- nvinfo : EIATTR_KPARAM_INFO
	.align		4
.L_17:
        /*0058*/ 	.byte	0x04, 0x17
        /*005a*/ 	.short	(.L_19 - .L_18)
.L_18:
        /*005c*/ 	.word	0x00000000
        /*0060*/ 	.short	0x0001
        /*0062*/ 	.short	0x0008
        /*0064*/ 	.byte	0x00, 0xf5, 0x21, 0x00


	//----- nvinfo : EIATTR_KPARAM_INFO
	.align		4
.L_19:
        /*0068*/ 	.byte	0x04, 0x17
        /*006a*/ 	.short	(.L_21 - .L_20)
.L_20:
        /*006c*/ 	.word	0x00000000
        /*0070*/ 	.short	0x0000
        /*0072*/ 	.short	0x0000
        /*0074*/ 	.byte	0x00, 0xf5, 0x21, 0x00


	//----- nvinfo : EIATTR_SPARSE_MMA_MASK
	.align		4
.L_21:
        /*0078*/ 	.byte	0x03, 0x50
        /*007a*/ 	.short	0x0000


	//----- nvinfo : EIATTR_MAXREG_COUNT
	.align		4
        /*007c*/ 	.byte	0x03, 0x1b
        /*007e*/ 	.short	0x00ff


	//----- nvinfo : EIATTR_NUM_BARRIERS
	.align		4
        /*0080*/ 	.byte	0x02, 0x4c
        /*0082*/ 	.byte	0x01
	.zero		1


	//----- nvinfo : EIATTR_MERCURY_ISA_VERSION
	.align		4
        /*0084*/ 	.byte	0x03, 0x5f
        /*0086*/ 	.short	0x0101


	//----- nvinfo : EIATTR_VRC_CTA_INIT_COUNT
	.align		4
        /*0088*/ 	.byte	0x02, 0x4a
	.zero		1
	.zero		1


	//----- nvinfo : EIATTR_EXIT_INSTR_OFFSETS
	.align		4
        /*008c*/ 	.byte	0x04, 0x1c
        /*008e*/ 	.short	(.L_23 - .L_22)


	//   ....[0]....
.L_22:
        /*0090*/ 	.word	0x000014d0


	//   ....[1]....
        /*0094*/ 	.word	0x00001550


	//----- nvinfo : EIATTR_CRS_STACK_SIZE
	.align		4
.L_23:
        /*0098*/ 	.byte	0x04, 0x1e
        /*009a*/ 	.short	(.L_25 - .L_24)
.L_24:
        /*009c*/ 	.word	0x00000000


	//----- nvinfo : EIATTR_CBANK_PARAM_SIZE
	.align		4
.L_25:
        /*00a0*/ 	.byte	0x03, 0x19
        /*00a2*/ 	.short	0x0038


	//----- nvinfo : EIATTR_PARAM_CBANK
	.align		4
        /*00a4*/ 	.byte	0x04, 0x0a
        /*00a6*/ 	.short	(.L_27 - .L_26)
	.align		4
.L_26:
        /*00a8*/ 	.word	index@(.nv.constant0._Z23binomial_options_kernelPKfS0_S0_S0_S0_PfS1_)
        /*00ac*/ 	.short	0x0380
        /*00ae*/ 	.short	0x0038


	//----- nvinfo : EIATTR_SW_WAR
	.align		4
.L_27:
        /*00b0*/ 	.byte	0x04, 0x36
        /*00b2*/ 	.short	(.L_29 - .L_28)
.L_28:
        /*00b4*/ 	.word	0x00000008
.L_29:


//--------------------- .nv.callgraph             --------------------------
	.section	.nv.callgraph,"",@"SHT_CUDA_CALLGRAPH"
	.align	4
	.sectionentsize	8
	.align		4
        /*0000*/ 	.word	0x00000000
	.align		4
        /*0004*/ 	.word	0xffffffff
	.align		4
        /*0008*/ 	.word	0x00000000
	.align		4
        /*000c*/ 	.word	0xfffffffe
	.align		4
        /*0010*/ 	.word	0x00000000
	.align		4
        /*0014*/ 	.word	0xfffffffd
	.align		4
        /*0018*/ 	.word	0x00000000
	.align		4
        /*001c*/ 	.word	0xfffffffc


//--------------------- .text._Z23binomial_options_kernelPKfS0_S0_S0_S0_PfS1_ --------------------------
	.section	.text._Z23binomial_options_kernelPKfS0_S0_S0_S0_PfS1_,"ax",@progbits
	.align	128
        .global         _Z23binomial_options_kernelPKfS0_S0_S0_S0_PfS1_
        .type           _Z23binomial_options_kernelPKfS0_S0_S0_S0_PfS1_,@function
        .size           _Z23binomial_options_kernelPKfS0_S0_S0_S0_PfS1_,(.L_x_5 - _Z23binomial_options_kernelPKfS0_S0_S0_S0_PfS1_)
        .other          _Z23binomial_options_kernelPKfS0_S0_S0_S0_PfS1_,@"STO_CUDA_ENTRY STV_DEFAULT"
_Z23binomial_options_kernelPKfS0_S0_S0_S0_PfS1_:
.text._Z23binomial_options_kernelPKfS0_S0_S0_S0_PfS1_:
[----:B------:R-:W-:Y:S01]  /*0000*/  LDC R1, c[0x0][0x37c] ;  /* 0x0000df00ff017b82 */ /* 0x000fe20000000800 */
[----:B------:R-:W0:Y:S07]  /*0010*/  S2R R0, SR_TID.X ;  /* 0x0000000000007919 */ /* 0x000e2e0000002100 */
[----:B------:R-:W1:Y:S01]  /*0020*/  LDC.64 R6, c[0x0][0x380] ;  /* 0x0000e000ff067b82 */ /* 0x000e620000000a00 */
[----:B------:R-:W-:Y:S01]  /*0030*/  BSSY.RECONVERGENT B0, `(.L_x_0) ;  /* 0x0000022000007945 */ /* 0x000fe20003800200 */
[----:B------:R-:W2:Y:S01]  /*0040*/  LDCU.64 UR8, c[0x0][0x358] ;  /* 0x00006b00ff0877ac */ /* 0x000ea20008000a00 */
[----:B------:R-:W1:Y:S05]  /*0050*/  S2R R3, SR_CTAID.X ;  /* 0x0000000000037919 */ /* 0x000e6a0000002500 */
[----:B------:R-:W3:Y:S08]  /*0060*/  LDC.64 R8, c[0x0][0x388] ;  /* 0x0000e200ff087b82 */ /* 0x000ef00000000a00 */
[----:B------:R-:W4:Y:S08]  /*0070*/  LDC.64 R10, c[0x0][0x390] ;  /* 0x0000e400ff0a7b82 */ /* 0x000f300000000a00 */
[----:B------:R-:W2:Y:S01]  /*0080*/  LDC.64 R4, c[0x0][0x3b0] ;  /* 0x0000ec00ff047b82 */ /* 0x000ea20000000a00 */
[----:B0-----:R-:W-:Y:S01]  /*0090*/  MOV R2, R0 ;  /* 0x0000000000027202 */ /* 0x001fe20000000f00 */
[----:B-1----:R-:W-:-:S04]  /*00a0*/  IMAD.WIDE.U32 R6, R3, 0x4, R6 ;  /* 0x0000000403067825 */ /* 0x002fc800078e0006 */
[----:B---3--:R-:W-:-:S04]  /*00b0*/  IMAD.WIDE.U32 R8, R3, 0x4, R8 ;  /* 0x0000000403087825 */ /* 0x008fc800078e0008 */
[----:B----4-:R-:W-:-:S07]  /*00c0*/  IMAD.WIDE.U32 R10, R3, 0x4, R10 ;  /* 0x00000004030a7825 */ /* 0x010fce00078e000a */
.L_x_1:
[----:B0-2---:R-:W2:Y:S04]  /*00d0*/  LDG.E R13, desc[UR8][R10.64] ;  /* 0x000000080a0d7981 */ /* 0x005ea8000c1e1900 */
[----:B------:R-:W3:Y:S04]  /*00e0*/  LDG.E R12, desc[UR8][R6.64] ;  /* 0x00000008060c7981 */ /* 0x000ee8000c1e1900 */
[----:B------:R-:W3:Y:S01]  /*00f0*/  LDG.E R15, desc[UR8][R8.64] ;  /* 0x00000008080f7981 */ /* 0x000ee2000c1e1900 */
[----:B------:R-:W-:Y:S01]  /*0100*/  LEA R14, R2, 0xfffff800, 0x1 ;  /* 0xfffff800020e7811 */ /* 0x000fe200078e08ff */
[----:B------:R-:W-:Y:S01]  /*0110*/  HFMA2 R16, -RZ, RZ, 0.96630859375, -0.0022525787353515625 ;  /* 0x3bbb989dff107431 */ /* 0x000fe200000001ff */
[----:B------:R-:W-:-:S02]  /*0120*/  MOV R17, 0x437c0000 ;  /* 0x437c000000117802 */ /* 0x000fc40000000f00 */
[----:B------:R-:W-:Y:S02]  /*0130*/  I2FP.F32.S32 R14, R14 ;  /* 0x0000000e000e7245 */ /* 0x000fe40000201400 */
[----:B------:R-:W-:-:S03]  /*0140*/  ISETP.GE.U32.AND P0, PT, R2, 0x701, PT ;  /* 0x000007010200780c */ /* 0x000fc60003f06070 */
[----:B--2---:R-:W-:-:S04]  /*0150*/  FMUL R13, R13, R14 ;  /* 0x0000000e0d0d7220 */ /* 0x004fc80000400000 */
[----:B------:R-:W-:-:S04]  /*0160*/  FFMA.SAT R14, R13, R16, 0.5 ;  /* 0x3f0000000d0e7423 */ /* 0x000fc80000002010 */
[----:B------:R-:W-:-:S04]  /*0170*/  FFMA.RM R14, R14, R17, 12582913 ;  /* 0x4b4000010e0e7423 */ /* 0x000fc80000004011 */
[C---:B------:R-:W-:Y:S01]  /*0180*/  FADD R16, R14.reuse, -12583039 ;  /* 0xcb40007f0e107421 */ /* 0x040fe20000000000 */
[----:B------:R-:W-:-:S03]  /*0190*/  SHF.L.U32 R14, R14, 0x17, RZ ;  /* 0x000000170e0e7819 */ /* 0x000fc600000006ff */
[----:B------:R-:W-:-:S04]  /*01a0*/  FFMA R16, R13, 1.4426950216293334961, -R16 ;  /* 0x3fb8aa3b0d107823 */ /* 0x000fc80000000810 */
[----:B------:R-:W-:-:S04]  /*01b0*/  FFMA R16, R13, 1.925963033500011079e-08, R16 ;  /* 0x32a570600d107823 */ /* 0x000fc80000000010 */
[----:B------:R-:W0:Y:S02]  /*01c0*/  MUFU.EX2 R13, R16 ;  /* 0x00000010000d7308 */ /* 0x000e240000000800 */
[----:B0-----:R-:W-:Y:S01]  /*01d0*/  FMUL R14, R14, R13 ;  /* 0x0000000d0e0e7220 */ /* 0x001fe20000400000 */
[----:B------:R-:W-:Y:S01]  /*01e0*/  IMAD R13, R3, 0x810, R2 ;  /* 0x00000810030d7824 */ /* 0x000fe200078e0202 */
[----:B------:R-:W-:Y:S02]  /*01f0*/  IADD3 R2, PT, PT, R2, 0x100, RZ ;  /* 0x0000010002027810 */ /* 0x000fe40007ffe0ff */
[----:B---3--:R-:W-:Y:S01]  /*0200*/  FFMA R14, R12, R14, -R15 ;  /* 0x0000000e0c0e7223 */ /* 0x008fe2000000080f */
[----:B------:R-:W-:-:S04]  /*0210*/  IMAD.WIDE.U32 R12, R13, 0x4, R4 ;  /* 0x000000040d0c7825 */ /* 0x000fc800078e0004 */
[----:B------:R-:W-:-:S05]  /*0220*/  FMNMX R15, RZ, R14, !PT ;  /* 0x0000000eff0f7209 */ /* 0x000fca0007800000 */
[----:B------:R0:W-:Y:S01]  /*0230*/  STG.E desc[UR8][R12.64], R15 ;  /* 0x0000000f0c007986 */ /* 0x0001e2000c101908 */
[----:B------:R-:W-:Y:S05]  /*0240*/  @!P0 BRA `(.L_x_1) ;  /* 0xfffffffc00a08947 */ /* 0x000fea000383ffff */
[----:B------:R-:W-:Y:S05]  /*0250*/  BSYNC.RECONVERGENT B0 ;  /* 0x0000000000007941 */ /* 0x000fea0003800200 */
.L_x_0:
[----:B------:R-:W1:Y:S01]  /*0260*/  S2UR UR6, SR_CgaCtaId ;  /* 0x00000000000679c3 */ /* 0x000e620000008800 */
[----:B------:R-:W-:Y:S01]  /*0270*/  UMOV UR4, 0x400 ;  /* 0x0000040000047882 */ /* 0x000fe20000000000 */
[----:B------:R-:W-:Y:S01]  /*0280*/  IADD3 R18, PT, PT, R0, 0x20, RZ ;  /* 0x0000002000127810 */ /* 0x000fe20007ffe0ff */
[----:B------:R-:W-:Y:S01]  /*0290*/  UIADD3 UR5, UPT, UPT, UR4, 0x404, URZ ;  /* 0x0000040404057890 */ /* 0x000fe2000fffe0ff */
[----:B------:R-:W-:-:S04]  /*02a0*/  IMAD R2, R3, 0x810, R0 ;  /* 0x0000081003027824 */ /* 0x000fc800078e0200 */
[----:B------:R-:W2:Y:S08]  /*02b0*/  LDC.64 R4, c[0x0][0x398] ;  /* 0x0000e600ff047b82 */ /* 0x000eb00000000a00 */
[----:B------:R-:W3:Y:S01]  /*02c0*/  LDC.64 R6, c[0x0][0x3a0] ;  /* 0x0000e800ff067b82 */ /* 0x000ee20000000a00 */
[----:B-1----:R-:W-:Y:S02]  /*02d0*/  ULEA UR4, UR6, UR4, 0x18 ;  /* 0x0000000406047291 */ /* 0x002fe4000f8ec0ff */
[----:B------:R-:W-:-:S04]  /*02e0*/  ULEA UR5, UR6, UR5, 0x18 ;  /* 0x0000000506057291 */ /* 0x000fc8000f8ec0ff */
[C---:B------:R-:W-:Y:S01]  /*02f0*/  LEA R10, R0.reuse, UR4, 0x2 ;  /* 0x00000004000a7c11 */ /* 0x040fe2000f8e10ff */
[C---:B--2---:R-:W-:Y:S01]  /*0300*/  IMAD.WIDE.U32 R4, R3.reuse, 0x4, R4 ;  /* 0x0000000403047825 */ /* 0x044fe200078e0004 */
[----:B------:R-:W-:Y:S01]  /*0310*/  LEA R11, R0, UR5, 0x2 ;  /* 0x00000005000b7c11 */ /* 0x000fe2000f8e10ff */
[----:B------:R-:W-:Y:S02]  /*0320*/  UMOV UR5, 0x800 ;  /* 0x0000080000057882 */ /* 0x000fe40000000000 */
[----:B---3--:R-:W-:-:S07]  /*0330*/  IMAD.WIDE.U32 R6, R3, 0x4, R6 ;  /* 0x0000000403067825 */ /* 0x008fce00078e0006 */
.L_x_3:
[----:B0-----:R-:W-:Y:S01]  /*0340*/  MOV R12, R2 ;  /* 0x00000002000c7202 */ /* 0x001fe20000000f00 */
[----:B------:R-:W-:Y:S01]  /*0350*/  UMOV UR4, URZ ;  /* 0x000000ff00047c82 */ /* 0x000fe20008000000 */
[----:B------:R-:W-:-:S05]  /*0360*/  UMOV UR6, UR5 ;  /* 0x0000000500067c82 */ /* 0x000fca0008000000 */
.L_x_2:
[----:B0-----:R-:W0:Y:S01]  /*0370*/  LDC.64 R8, c[0x0][0x3b0] ;  /* 0x0000ec00ff087b82 */ /* 0x001e220000000a00 */
[----:B------:R-:W-:-:S04]  /*0380*/  UISETP.LT.AND UP0, UPT, UR6, 0xff, UPT ;  /* 0x000000ff0600788c */ /* 0x000fc8000bf01270 */
[----:B------:R-:W-:-:S03]  /*0390*/  USEL UR7, UR6, 0xff, UP0 ;  /* 0x000000ff06077887 */ /* 0x000fc60008000000 */
[----:B------:R-:W-:Y:S03]  /*03a0*/  BAR.SYNC.DEFER_BLOCKING 0x0 ;  /* 0x0000000000007b1d */ /* 0x000fe60000010000 */
[----:B------:R-:W-:Y:S01]  /*03b0*/  ISETP.GT.AND P0, PT, R0, UR7, PT ;  /* 0x0000000700007c0c */ /* 0x000fe2000bf04270 */
[----:B0-----:R-:W-:-:S12]  /*03c0*/  IMAD.WIDE.U32 R8, R12, 0x4, R8 ;  /* 0x000000040c087825 */ /* 0x001fd800078e0008 */
[----:B------:R-:W2:Y:S04]  /*03d0*/  @!P0 LDG.E R13, desc[UR8][R8.64] ;  /* 0x00000008080d8981 */ /* 0x000ea8000c1e1900 */
[----:B--2---:R-:W-:Y:S01]  /*03e0*/  @!P0 STS [R10], R13 ;  /* 0x0000000d0a008388 */ /* 0x004fe20000000800 */
[----:B------:R-:W-:Y:S06]  /*03f0*/  BAR.SYNC.DEFER_BLOCKING 0x0 ;  /* 0x0000000000007b1d */ /* 0x000fec0000010000 */
[----:B------:R-:W2:Y:S04]  /*0400*/  LDG.E R16, desc[UR8][R6.64] ;  /* 0x0000000806107981 */ /* 0x000ea8000c1e1900 */
[----:B------:R-:W3:Y:S04]  /*0410*/  LDG.E R14, desc[UR8][R4.64] ;  /* 0x00000008040e7981 */ /* 0x000ee8000c1e1900 */
[----:B------:R-:W2:Y:S04]  /*0420*/  LDS R17, [R10] ;  /* 0x000000000a117984 */ /* 0x000ea80000000800 */
[----:B------:R-:W3:Y:S01]  /*0430*/  LDS R15, [R10+0x4] ;  /* 0x000004000a0f7984 */ /* 0x000ee20000000800 */
[----:B--2---:R-:W-:-:S04]  /*0440*/  FMUL R17, R16, R17 ;  /* 0x0000001110117220 */ /* 0x004fc80000400000 */
[----:B---3--:R-:W-:-:S05]  /*0450*/  FFMA R14, R14, R15, R17 ;  /* 0x0000000f0e0e7223 */ /* 0x008fca0000000011 */
[----:B------:R-:W-:Y:S01]  /*0460*/  STS [R11], R14 ;  /* 0x0000000e0b007388 */ /* 0x000fe20000000800 */
        /* <DEDUP_REMOVED lines=242> */
[----:B------:R-:W3:Y:S01]  /*1390*/  LDG.E R13, desc[UR8][R4.64] ;  /* 0x00000008040d7981 */ /* 0x000ee2000c1e1900 */
[----:B------:R-:W-:Y:S01]  /*13a0*/  ISETP.LE.AND P0, PT, R18, UR7, PT ;  /* 0x0000000712007c0c */ /* 0x000fe2000bf03270 */
[----:B------:R-:W-:Y:S01]  /*13b0*/  UIADD3 UR4, UPT, UPT, UR4, 0xe0, URZ ;  /* 0x000000e004047890 */ /* 0x000fe2000fffe0ff */
[----:B------:R-:W-:Y:S01]  /*13c0*/  IADD3 R12, PT, PT, R12, 0xe0, RZ ;  /* 0x000000e00c0c7810 */ /* 0x000fe20007ffe0ff */
[----:B------:R-:W2:Y:S01]  /*13d0*/  LDS R20, [R11] ;  /* 0x000000000b147984 */ /* 0x000ea20000000800 */
[----:B------:R-:W-:-:S02]  /*13e0*/  UIADD3 UR6, UPT, UPT, UR6, -0xe0, URZ ;  /* 0xffffff2006067890 */ /* 0x000fc4000fffe0ff */
[----:B------:R-:W-:Y:S01]  /*13f0*/  UISETP.GE.U32.AND UP0, UPT, UR4, UR5, UPT ;  /* 0x000000050400728c */ /* 0x000fe2000bf06070 */
[----:B------:R-:W3:Y:S01]  /*1400*/  LDS R16, [R11+0x4] ;  /* 0x000004000b107984 */ /* 0x000ee20000000800 */
[----:B--2---:R-:W-:-:S04]  /*1410*/  FMUL R20, R15, R20 ;  /* 0x000000140f147220 */ /* 0x004fc80000400000 */
[----:B---3--:R-:W-:-:S05]  /*1420*/  FFMA R13, R13, R16, R20 ;  /* 0x000000100d0d7223 */ /* 0x008fca0000000014 */
[----:B------:R-:W-:Y:S01]  /*1430*/  STS [R10], R13 ;  /* 0x0000000d0a007388 */ /* 0x000fe20000000800 */
[----:B------:R-:W-:Y:S06]  /*1440*/  BAR.SYNC.DEFER_BLOCKING 0x0 ;  /* 0x0000000000007b1d */ /* 0x000fec0000010000 */
[----:B------:R-:W0:Y:S04]  /*1450*/  @P0 LDS R15, [R10] ;  /* 0x000000000a0f0984 */ /* 0x000e280000000800 */
[----:B0-----:R0:W-:Y:S01]  /*1460*/  @P0 STG.E desc[UR8][R8.64], R15 ;  /* 0x0000000f08000986 */ /* 0x0011e2000c101908 */
[----:B------:R-:W-:Y:S05]  /*1470*/  BRA.U !UP0, `(.L_x_2) ;  /* 0xffffffed08bc7547 */ /* 0x000fea000b83ffff */
[----:B------:R-:W-:Y:S02]  /*1480*/  UISETP.GT.U32.AND UP0, UPT, UR5, 0x20, UPT ;  /* 0x000000200500788c */ /* 0x000fe4000bf04070 */
[----:B------:R-:W-:-:S07]  /*1490*/  UIADD3 UR4, UPT, UPT, UR5, -0x20, URZ ;  /* 0xffffffe005047890 */ /* 0x000fce000fffe0ff */
[----:B------:R-:W-:Y:S01]  /*14a0*/  UMOV UR5, UR4 ;  /* 0x0000000400057c82 */ /* 0x000fe20008000000 */
[----:B------:R-:W-:Y:S05]  /*14b0*/  BRA.U UP0, `(.L_x_3) ;  /* 0xffffffed00a07547 */ /* 0x000fea000b83ffff */
[----:B------:R-:W-:-:S13]  /*14c0*/  ISETP.NE.AND P0, PT, R0, RZ, PT ;  /* 0x000000ff0000720c */ /* 0x000fda0003f05270 */
[----:B------:R-:W-:Y:S05]  /*14d0*/  @P0 EXIT ;  /* 0x000000000000094d */ /* 0x000fea0003800000 */
[----:B------:R-:W1:Y:S01]  /*14e0*/  S2UR UR5, SR_CgaCtaId ;  /* 0x00000000000579c3 */ /* 0x000e620000008800 */
[----:B------:R-:W-:-:S07]  /*14f0*/  UMOV UR4, 0x400 ;  /* 0x0000040000047882 */ /* 0x000fce0000000000 */
[----:B------:R-:W2:Y:S01]  /*1500*/  LDC.64 R4, c[0x0][0x3a8] ;  /* 0x0000ea00ff047b82 */ /* 0x000ea20000000a00 */
[----:B-1----:R-:W-:Y:S01]  /*1510*/  ULEA UR4, UR5, UR4, 0x18 ;  /* 0x0000000405047291 */ /* 0x002fe2000f8ec0ff */
[----:B--2---:R-:W-:-:S08]  /*1520*/  IMAD.WIDE.U32 R2, R3, 0x4, R4 ;  /* 0x0000000403027825 */ /* 0x004fd000078e0004 */
[----:B------:R-:W1:Y:S04]  /*1530*/  LDS R7, [UR4] ;  /* 0x00000004ff077984 */ /* 0x000e680008000800 */
[----:B-1----:R-:W-:Y:S01]  /*1540*/  STG.E desc[UR8][R2.64], R7 ;  /* 0x0000000702007986 */ /* 0x002fe2000c101908 */
[----:B------:R-:W-:Y:S05]  /*1550*/  EXIT ;  /* 0x000000000000794d */ /* 0x000fea0003800000 */
.L_x_4:
[----:B------:R-:W-:-:S00]  /*1560*/  BRA `(.L_x_4) ;  /* 0xfffffffc00fc7947 */ /* 0x000fc0000383ffff */
[----:B------:R-:W-:-:S00]  /*1570*/  NOP ;  /* 0x0000000000007918 */ /* 0x000fc00000000000 */
        /* <DEDUP_REMOVED lines=8> */
.L_x_5:


//--------------------- .nv.shared._Z23binomial_options_kernelPKfS0_S0_S0_S0_PfS1_ --------------------------
	.section	.nv.shared._Z23binomial_options_kernelPKfS0_S0_S0_S0_PfS1_,"aw",@nobits
	.sectionflags	@""
	.align	4
.nv.shared._Z23binomial_options_kernelPKfS0_S0_S0_S0_PfS1_:
	.zero		3080


//--------------------- .nv.shared.reserved.0     --------------------------
	.section	.nv.shared.reserved.0,"aw",@nobits
	.weak		__nv_reservedSMEM_offset_0_alias
	.size		__nv_reservedSMEM_offset_0_alias, 0, 64
	.other		__nv_reservedSMEM_offset_0_alias,@"STO_CUDA_RESERVED_SHARED STV_DEFAULT"
__nv_reservedSMEM_offset_0_alias:
	.zero		0
	.zero		64


//--------------------- .nv.constant0._Z23binomial_options_kernelPKfS0_S0_S0_S0_PfS1_ --------------------------
	.section	.nv.constant0._Z23binomial_options_kernelPKfS0_S0_S0_S0_PfS1_,"a",@progbits
	.sectionflags	@""
	.align	4
.nv.constant0._Z23binomial_options_kernelPKfS0_S0_S0_S0_PfS1_:
	.zero		952


//--------------------- SYMBOLS --------------------------

	.type		.nv.reservedSmem.offset0,@object
	.size		.nv.reservedSmem.offset0,0x4
	.type		.nv.reservedSmem.cap,@object
	.size		.nv.reservedSmem.cap,0x4
